//
// Generated by NVIDIA NVVM Compiler
//
// Compiler Build ID: CL-36424714
// Cuda compilation tools, release 13.0, V13.0.88
// Based on NVVM 20.0.0
//

.version 9.0
.target sm_100
.address_size 64

	// .globl	_Z3addPiii

.visible .entry _Z3addPiii(
	.param .u64 .ptr .align 1 _Z3addPiii_param_0,
	.param .u32 _Z3addPiii_param_1,
	.param .u32 _Z3addPiii_param_2
)
{
	.reg .pred 	%p<2>;
	.reg .b32 	%r<8>;
	.reg .b64 	%rd<5>;

	ld.param.u64 	%rd1, [_Z3addPiii_param_0];
	ld.param.u32 	%r4, [_Z3addPiii_param_1];
	ld.param.u32 	%r5, [_Z3addPiii_param_2];
	mov.u32 	%r1, %tid.x;
	mov.u32 	%r2, %ctaid.x;
	mov.u32 	%r6, %ntid.x;
	mad.lo.s32 	%r3, %r2, %r6, %r1;
	setp.ge.s32 	%p1, %r3, %r5;
	@%p1 bra 	$L__BB0_2;
	cvta.to.global.u64 	%rd2, %rd1;
	mad.lo.s32 	%r7, %r4, %r1, %r2;
	mul.wide.s32 	%rd3, %r3, 4;
	add.s64 	%rd4, %rd2, %rd3;
	st.global.u32 	[%rd4], %r7;
$L__BB0_2:
	ret;

}


// ===== COMPILED SASS (sm_100) =====

	.target	sm_100

	.elftype	@"ET_EXEC"


//--------------------- .note.nv.tkinfo           --------------------------
	.section	.note.nv.tkinfo,"",@"SHT_NOTE"
	.sectionflags	@"SHF_NOTE_NV_TKINFO"
	.tkinfo
        /*0018*/ 	.word	0x00000002
        /*0030*/ 	.string	""
        /*0030*/ 	.string	"ptxas"
        /*0030*/ 	.string	"Cuda compilation tools, release 13.0, V13.0.88"
        /*0030*/ 	.string	"Build cuda_13.0.r13.0/compiler.36424714_0"
        /*0030*/ 	.string	"-arch sm_100 -m 64 "



//--------------------- .note.nv.cuinfo           --------------------------
	.section	.note.nv.cuinfo,"",@"SHT_NOTE"
	.sectionflags	@"SHF_NOTE_NV_CUINFO"
        /*0018*/ 	.short	0x0002
        /*001a*/ 	.short	0x0064
        /*001c*/ 	.short	0x0082
	.zero		2


//--------------------- .nv.info                  --------------------------
	.section	.nv.info,"",@"SHT_CUDA_INFO"
	.align	4


	//----- nvinfo : EIATTR_REGCOUNT
	.align		4
        /*0000*/ 	.byte	0x04, 0x2f
        /*0002*/ 	.short	(.L_1 - .L_0)
	.align		4
.L_0:
        /*0004*/ 	.word	index@(_Z3addPiii)
        /*0008*/ 	.word	0x0000000a


	//----- nvinfo : EIATTR_FRAME_SIZE
	.align		4
.L_1:
        /*000c*/ 	.byte	0x04, 0x11
        /*000e*/ 	.short	(.L_3 - .L_2)
	.align		4
.L_2:
        /*0010*/ 	.word	index@(_Z3addPiii)
        /*0014*/ 	.word	0x00000000


	//----- nvinfo : EIATTR_MIN_STACK_SIZE
	.align		4
.L_3:
        /*0018*/ 	.byte	0x04, 0x12
        /*001a*/ 	.short	(.L_5 - .L_4)
	.align		4
.L_4:
        /*001c*/ 	.word	index@(_Z3addPiii)
        /*0020*/ 	.word	0x00000000
.L_5:


//--------------------- .nv.compat                --------------------------
	.section	.nv.compat,"",@"SHT_CUDA_COMPAT_INFO"
	.align	4
        /*0000*/ 	.byte	0x02, 0x09, 0x00, 0x00, 0x02, 0x02, 0x01, 0x00, 0x02, 0x05, 0x05, 0x00, 0x03, 0x07, 0x01, 0x01
        /*0010*/ 	.byte	0x02, 0x03, 0x00, 0x00, 0x02, 0x06, 0x01, 0x00, 0x04, 0x0b, 0x08, 0x00, 0x09, 0x00, 0x00, 0x00
        /*0020*/ 	.byte	0x00, 0x00, 0x00, 0x00


//--------------------- .nv.info._Z3addPiii       --------------------------
	.section	.nv.info._Z3addPiii,"",@"SHT_CUDA_INFO"
	.sectionflags	@""
	.align	4


	//----- nvinfo : EIATTR_CUDA_API_VERSION
	.align		4
        /*0000*/ 	.byte	0x04, 0x37
        /*0002*/ 	.short	(.L_7 - .L_6)
.L_6:
        /*0004*/ 	.word	0x00000082


	//----- nvinfo : EIATTR_KPARAM_INFO
	.align		4
.L_7:
        /*0008*/ 	.byte	0x04, 0x17
        /*000a*/ 	.short	(.L_9 - .L_8)
.L_8:
        /*000c*/ 	.word	0x00000000
        /*0010*/ 	.short	0x0002
        /*0012*/ 	.short	0x000c
        /*0014*/ 	.byte	0x00, 0xf0, 0x11, 0x00


	//----- nvinfo : EIATTR_KPARAM_INFO
	.align		4
.L_9:
        /*0018*/ 	.byte	0x04, 0x17
        /*001a*/ 	.short	(.L_11 - .L_10)
.L_10:
        /*001c*/ 	.word	0x00000000
        /*0020*/ 	.short	0x0001
        /*0022*/ 	.short	0x0008
        /*0024*/ 	.byte	0x00, 0xf0, 0x11, 0x00


	//----- nvinfo : EIATTR_KPARAM_INFO
	.align		4
.L_11:
        /*0028*/ 	.byte	0x04, 0x17
        /*002a*/ 	.short	(.L_13 - .L_12)
.L_12:
        /*002c*/ 	.word	0x00000000
        /*0030*/ 	.short	0x0000
        /*0032*/ 	.short	0x0000
        /*0034*/ 	.byte	0x00, 0xf5, 0x21, 0x00


	//----- nvinfo : EIATTR_SPARSE_MMA_MASK
	.align		4
.L_13:
        /*0038*/ 	.byte	0x03, 0x50
        /*003a*/ 	.short	0x0000


	//----- nvinfo : EIATTR_MAXREG_COUNT
	.align		4
        /*003c*/ 	.byte	0x03, 0x1b
        /*003e*/ 	.short	0x00ff


	//----- nvinfo : EIATTR_MERCURY_ISA_VERSION
	.align		4
        /*0040*/ 	.byte	0x03, 0x5f
        /*0042*/ 	.short	0x0101


	//----- nvinfo : EIATTR_VRC_CTA_INIT_COUNT
	.align		4
        /*0044*/ 	.byte	0x02, 0x4a
	.zero		1
	.zero		1


	//----- nvinfo : EIATTR_EXIT_INSTR_OFFSETS
	.align		4
        /*0048*/ 	.byte	0x04, 0x1c
        /*004a*/ 	.short	(.L_15 - .L_14)


	//   ....[0]....
.L_14:
        /*004c*/ 	.word	0x00000070


	//   ....[1]....
        /*0050*/ 	.word	0x000000e0


	//----- nvinfo : EIATTR_CBANK_PARAM_SIZE
	.align		4
.L_15:
        /*0054*/ 	.byte	0x03, 0x19
        /*0056*/ 	.short	0x0010


	//----- nvinfo : EIATTR_PARAM_CBANK
	.align		4
        /*0058*/ 	.byte	0x04, 0x0a
        /*005a*/ 	.short	(.L_17 - .L_16)
	.align		4
.L_16:
        /*005c*/ 	.word	index@(.nv.constant0._Z3addPiii)
        /*0060*/ 	.short	0x0380
        /*0062*/ 	.short	0x0010


	//----- nvinfo : EIATTR_SW_WAR
	.align		4
.L_17:
        /*0064*/ 	.byte	0x04, 0x36
        /*0066*/ 	.short	(.L_19 - .L_18)
.L_18:
        /*0068*/ 	.word	0x00000008
.L_19:


//--------------------- .nv.callgraph             --------------------------
	.section	.nv.callgraph,"",@"SHT_CUDA_CALLGRAPH"
	.align	4
	.sectionentsize	8
	.align		4
        /*0000*/ 	.word	0x00000000
	.align		4
        /*0004*/ 	.word	0xffffffff
	.align		4
        /*0008*/ 	.word	0x00000000
	.align		4
        /*000c*/ 	.word	0xfffffffe
	.align		4
        /*0010*/ 	.word	0x00000000
	.align		4
        /*0014*/ 	.word	0xfffffffd
	.align		4
        /*0018*/ 	.word	0x00000000
	.align		4
        /*001c*/ 	.word	0xfffffffc


//--------------------- .text._Z3addPiii          --------------------------
	.section	.text._Z3addPiii,"ax",@progbits
	.align	128
        .global         _Z3addPiii
        .type           _Z3addPiii,@function
        .size           _Z3addPiii,(.L_x_1 - _Z3addPiii)
        .other          _Z3addPiii,@"STO_CUDA_ENTRY STV_DEFAULT"
_Z3addPiii:
.text._Z3addPiii:
[----:B------:R-:W-:Y:S01]  /*0000*/  LDC R1, c[0x0][0x37c] ;  /* 0x0000df00ff017b82 */ /* 0x000fe20000000800 */
[----:B------:R-:W0:Y:S07]  /*0010*/  S2R R7, SR_TID.X ;  /* 0x0000000000077919 */ /* 0x000e2e0000002100 */
[----:B------:R-:W0:Y:S01]  /*0020*/  S2UR UR6, SR_CTAID.X ;  /* 0x00000000000679c3 */ /* 0x000e220000002500 */
[----:B------:R-:W1:Y:S07]  /*0030*/  LDCU UR4, c[0x0][0x38c] ;  /* 0x00007180ff0477ac */ /* 0x000e6e0008000800 */
[----:B------:R-:W0:Y:S02]  /*0040*/  LDC R0, c[0x0][0x360] ;  /* 0x0000d800ff007b82 */ /* 0x000e240000000800 */
[----:B0-----:R-:W-:-:S05]  /*0050*/  IMAD R5, R0, UR6, R7 ;  /* 0x0000000600057c24 */ /* 0x001fca000f8e0207 */
[----:B-1----:R-:W-:-:S13]  /*0060*/  ISETP.GE.AND P0, PT, R5, UR4, PT ;  /* 0x0000000405007c0c */ /* 0x002fda000bf06270 */
[----:B------:R-:W-:Y:S05]  /*0070*/  @P0 EXIT ;  /* 0x000000000000094d */ /* 0x000fea0003800000 */
[----:B------:R-:W0:Y:S01]  /*0080*/  LDC R0, c[0x0][0x388] ;  /* 0x0000e200ff007b82 */ /* 0x000e220000000800 */
[----:B------:R-:W1:Y:S07]  /*0090*/  LDCU.64 UR4, c[0x0][0x358] ;  /* 0x00006b00ff0477ac */ /* 0x000e6e0008000a00 */
[----:B------:R-:W2:Y:S01]  /*00a0*/  LDC.64 R2, c[0x0][0x380] ;  /* 0x0000e000ff027b82 */ /* 0x000ea20000000a00 */
[----:B0-----:R-:W-:Y:S02]  /*00b0*/  IMAD R7, R7, R0, UR6 ;  /* 0x0000000607077e24 */ /* 0x001fe4000f8e0200 */
[----:B--2---:R-:W-:-:S05]  /*00c0*/  IMAD.WIDE R2, R5, 0x4, R2 ;  /* 0x0000000405027825 */ /* 0x004fca00078e0202 */
[----:B-1----:R-:W-:Y:S01]  /*00d0*/  STG.E desc[UR4][R2.64], R7 ;  /* 0x0000000702007986 */ /* 0x002fe2000c101904 */
[----:B------:R-:W-:Y:S05]  /*00e0*/  EXIT ;  /* 0x000000000000794d */ /* 0x000fea0003800000 */
.L_x_0:
[----:B------:R-:W-:-:S00]  /*00f0*/  BRA `(.L_x_0) ;  /* 0xfffffffc00fc7947 */ /* 0x000fc0000383ffff */
[----:B------:R-:W-:-:S00]  /*0100*/  NOP ;  /* 0x0000000000007918 */ /* 0x000fc00000000000 */
[----:B------:R-:W-:-:S00]  /*0110*/  NOP ;  /* 0x0000000000007918 */ /* 0x000fc00000000000 */
[----:B------:R-:W-:-:S00]  /*0120*/  NOP ;  /* 0x0000000000007918 */ /* 0x000fc00000000000 */
[----:B------:R-:W-:-:S00]  /*0130*/  NOP ;  /* 0x0000000000007918 */ /* 0x000fc00000000000 */
[----:B------:R-:W-:-:S00]  /*0140*/  NOP ;  /* 0x0000000000007918 */ /* 0x000fc00000000000 */
[----:B------:R-:W-:-:S00]  /*0150*/  NOP ;  /* 0x0000000000007918 */ /* 0x000fc00000000000 */
[----:B------:R-:W-:-:S00]  /*0160*/  NOP ;  /* 0x0000000000007918 */ /* 0x000fc00000000000 */
[----:B------:R-:W-:-:S00]  /*0170*/  NOP ;  /* 0x0000000000007918 */ /* 0x000fc00000000000 */
.L_x_1:


//--------------------- .nv.shared.reserved.0     --------------------------
	.section	.nv.shared.reserved.0,"aw",@nobits
	.weak		__nv_reservedSMEM_offset_0_alias
	.size		__nv_reservedSMEM_offset_0_alias, 0, 64
	.other		__nv_reservedSMEM_offset_0_alias,@"STO_CUDA_RESERVED_SHARED STV_DEFAULT"
__nv_reservedSMEM_offset_0_alias:
	.zero		0
	.zero		64


//--------------------- .nv.constant0._Z3addPiii  --------------------------
	.section	.nv.constant0._Z3addPiii,"a",@progbits
	.sectionflags	@""
	.align	4
.nv.constant0._Z3addPiii:
	.zero		912


//--------------------- SYMBOLS --------------------------

	.type		.nv.reservedSmem.offset0,@object
	.size		.nv.reservedSmem.offset0,0x4
